//
// Generated by NVIDIA NVVM Compiler
//
// Compiler Build ID: CL-36424714
// Cuda compilation tools, release 13.0, V13.0.88
// Based on NVVM 20.0.0
//

.version 9.0
.target sm_100
.address_size 64

	// .globl	_Z15MatrixMulKernelPfS_S_i

.visible .entry _Z15MatrixMulKernelPfS_S_i(
	.param .u64 .ptr .align 1 _Z15MatrixMulKernelPfS_S_i_param_0,
	.param .u64 .ptr .align 1 _Z15MatrixMulKernelPfS_S_i_param_1,
	.param .u64 .ptr .align 1 _Z15MatrixMulKernelPfS_S_i_param_2,
	.param .u32 _Z15MatrixMulKernelPfS_S_i_param_3
)
{
	.reg .pred 	%p<10>;
	.reg .b32 	%r<40>;
	.reg .b32 	%f<67>;
	.reg .b64 	%rd<67>;

	ld.param.u64 	%rd14, [_Z15MatrixMulKernelPfS_S_i_param_1];
	ld.param.u64 	%rd15, [_Z15MatrixMulKernelPfS_S_i_param_2];
	ld.param.u32 	%r18, [_Z15MatrixMulKernelPfS_S_i_param_3];
	cvta.to.global.u64 	%rd1, %rd15;
	cvta.to.global.u64 	%rd2, %rd14;
	mov.u32 	%r19, %ctaid.y;
	mov.u32 	%r20, %ntid.y;
	mov.u32 	%r21, %tid.y;
	mad.lo.s32 	%r1, %r19, %r20, %r21;
	mov.u32 	%r22, %ctaid.x;
	mov.u32 	%r23, %ntid.x;
	mov.u32 	%r24, %tid.x;
	mad.lo.s32 	%r2, %r22, %r23, %r24;
	max.s32 	%r25, %r1, %r2;
	setp.ge.s32 	%p1, %r25, %r18;
	@%p1 bra 	$L__BB0_13;
	mul.lo.s32 	%r3, %r18, %r1;
	and.b32  	%r4, %r18, 7;
	setp.lt.u32 	%p2, %r18, 8;
	mov.f32 	%f66, 0f00000000;
	mov.b32 	%r38, 0;
	@%p2 bra 	$L__BB0_4;
	and.b32  	%r38, %r18, 2147483640;
	neg.s32 	%r36, %r38;
	mul.wide.s32 	%rd16, %r18, 4;
	add.s64 	%rd3, %rd1, %rd16;
	shl.b32 	%r7, %r18, 3;
	mul.wide.s32 	%rd17, %r18, 8;
	add.s64 	%rd4, %rd1, %rd17;
	mul.wide.s32 	%rd18, %r18, 12;
	add.s64 	%rd5, %rd1, %rd18;
	mul.wide.s32 	%rd19, %r18, 16;
	add.s64 	%rd6, %rd1, %rd19;
	mul.wide.s32 	%rd20, %r18, 20;
	add.s64 	%rd7, %rd1, %rd20;
	mul.wide.s32 	%rd21, %r18, 24;
	add.s64 	%rd8, %rd1, %rd21;
	mul.wide.s32 	%rd22, %r18, 28;
	add.s64 	%rd9, %rd1, %rd22;
	mul.wide.u32 	%rd23, %r3, 4;
	add.s64 	%rd24, %rd23, %rd2;
	add.s64 	%rd66, %rd24, 16;
	mov.f32 	%f66, 0f00000000;
	mov.u32 	%r35, %r2;
$L__BB0_3:
	.pragma "nounroll";
	mul.wide.s32 	%rd25, %r35, 4;
	add.s64 	%rd26, %rd3, %rd25;
	add.s64 	%rd27, %rd4, %rd25;
	add.s64 	%rd28, %rd5, %rd25;
	add.s64 	%rd29, %rd6, %rd25;
	add.s64 	%rd30, %rd7, %rd25;
	add.s64 	%rd31, %rd8, %rd25;
	add.s64 	%rd32, %rd9, %rd25;
	add.s64 	%rd33, %rd1, %rd25;
	ld.global.f32 	%f16, [%rd66+-16];
	ld.global.f32 	%f17, [%rd33];
	fma.rn.f32 	%f18, %f16, %f17, %f66;
	ld.global.f32 	%f19, [%rd66+-12];
	ld.global.f32 	%f20, [%rd26];
	fma.rn.f32 	%f21, %f19, %f20, %f18;
	ld.global.f32 	%f22, [%rd66+-8];
	ld.global.f32 	%f23, [%rd27];
	fma.rn.f32 	%f24, %f22, %f23, %f21;
	ld.global.f32 	%f25, [%rd66+-4];
	ld.global.f32 	%f26, [%rd28];
	fma.rn.f32 	%f27, %f25, %f26, %f24;
	ld.global.f32 	%f28, [%rd66];
	ld.global.f32 	%f29, [%rd29];
	fma.rn.f32 	%f30, %f28, %f29, %f27;
	ld.global.f32 	%f31, [%rd66+4];
	ld.global.f32 	%f32, [%rd30];
	fma.rn.f32 	%f33, %f31, %f32, %f30;
	ld.global.f32 	%f34, [%rd66+8];
	ld.global.f32 	%f35, [%rd31];
	fma.rn.f32 	%f36, %f34, %f35, %f33;
	ld.global.f32 	%f37, [%rd66+12];
	ld.global.f32 	%f38, [%rd32];
	fma.rn.f32 	%f66, %f37, %f38, %f36;
	add.s32 	%r36, %r36, 8;
	add.s32 	%r35, %r35, %r7;
	add.s64 	%rd66, %rd66, 32;
	setp.ne.s32 	%p3, %r36, 0;
	@%p3 bra 	$L__BB0_3;
$L__BB0_4:
	setp.eq.s32 	%p4, %r4, 0;
	@%p4 bra 	$L__BB0_12;
	and.b32  	%r13, %r18, 3;
	setp.lt.u32 	%p5, %r4, 4;
	@%p5 bra 	$L__BB0_7;
	add.s32 	%r27, %r38, %r3;
	mul.wide.u32 	%rd34, %r27, 4;
	add.s64 	%rd35, %rd2, %rd34;
	ld.global.f32 	%f40, [%rd35];
	mad.lo.s32 	%r28, %r38, %r18, %r2;
	mul.wide.s32 	%rd36, %r28, 4;
	add.s64 	%rd37, %rd1, %rd36;
	ld.global.f32 	%f41, [%rd37];
	fma.rn.f32 	%f42, %f40, %f41, %f66;
	cvt.u64.u32 	%rd38, %r3;
	cvt.u64.u32 	%rd39, %r38;
	add.s64 	%rd40, %rd39, %rd38;
	shl.b64 	%rd41, %rd40, 2;
	add.s64 	%rd42, %rd2, %rd41;
	ld.global.f32 	%f43, [%rd42+4];
	mul.wide.s32 	%rd43, %r18, 4;
	add.s64 	%rd44, %rd37, %rd43;
	ld.global.f32 	%f44, [%rd44];
	fma.rn.f32 	%f45, %f43, %f44, %f42;
	ld.global.f32 	%f46, [%rd42+8];
	add.s64 	%rd45, %rd44, %rd43;
	ld.global.f32 	%f47, [%rd45];
	fma.rn.f32 	%f48, %f46, %f47, %f45;
	ld.global.f32 	%f49, [%rd42+12];
	add.s64 	%rd46, %rd45, %rd43;
	ld.global.f32 	%f50, [%rd46];
	fma.rn.f32 	%f66, %f49, %f50, %f48;
	add.s32 	%r38, %r38, 4;
$L__BB0_7:
	setp.eq.s32 	%p6, %r13, 0;
	@%p6 bra 	$L__BB0_12;
	setp.eq.s32 	%p7, %r13, 1;
	@%p7 bra 	$L__BB0_10;
	add.s32 	%r29, %r38, %r3;
	mul.wide.u32 	%rd47, %r29, 4;
	add.s64 	%rd48, %rd2, %rd47;
	ld.global.f32 	%f52, [%rd48];
	mad.lo.s32 	%r30, %r38, %r18, %r2;
	mul.wide.s32 	%rd49, %r30, 4;
	add.s64 	%rd50, %rd1, %rd49;
	ld.global.f32 	%f53, [%rd50];
	fma.rn.f32 	%f54, %f52, %f53, %f66;
	cvt.u64.u32 	%rd51, %r3;
	cvt.u64.u32 	%rd52, %r38;
	add.s64 	%rd53, %rd52, %rd51;
	shl.b64 	%rd54, %rd53, 2;
	add.s64 	%rd55, %rd2, %rd54;
	ld.global.f32 	%f55, [%rd55+4];
	mul.wide.s32 	%rd56, %r18, 4;
	add.s64 	%rd57, %rd50, %rd56;
	ld.global.f32 	%f56, [%rd57];
	fma.rn.f32 	%f66, %f55, %f56, %f54;
	add.s32 	%r38, %r38, 2;
$L__BB0_10:
	and.b32  	%r31, %r18, 1;
	setp.eq.b32 	%p8, %r31, 1;
	not.pred 	%p9, %p8;
	@%p9 bra 	$L__BB0_12;
	add.s32 	%r32, %r38, %r3;
	mul.wide.u32 	%rd58, %r32, 4;
	add.s64 	%rd59, %rd2, %rd58;
	ld.global.f32 	%f57, [%rd59];
	mad.lo.s32 	%r33, %r38, %r18, %r2;
	mul.wide.s32 	%rd60, %r33, 4;
	add.s64 	%rd61, %rd1, %rd60;
	ld.global.f32 	%f58, [%rd61];
	fma.rn.f32 	%f66, %f57, %f58, %f66;
$L__BB0_12:
	ld.param.u64 	%rd65, [_Z15MatrixMulKernelPfS_S_i_param_0];
	add.s32 	%r34, %r3, %r2;
	cvta.to.global.u64 	%rd62, %rd65;
	mul.wide.s32 	%rd63, %r34, 4;
	add.s64 	%rd64, %rd62, %rd63;
	st.global.f32 	[%rd64], %f66;
$L__BB0_13:
	ret;

}


// ===== COMPILED SASS (sm_100) =====

	.target	sm_100

	.elftype	@"ET_EXEC"


//--------------------- .note.nv.tkinfo           --------------------------
	.section	.note.nv.tkinfo,"",@"SHT_NOTE"
	.sectionflags	@"SHF_NOTE_NV_TKINFO"
	.tkinfo
        /*0018*/ 	.word	0x00000002
        /*0030*/ 	.string	""
        /*0030*/ 	.string	"ptxas"
        /*0030*/ 	.string	"Cuda compilation tools, release 13.0, V13.0.88"
        /*0030*/ 	.string	"Build cuda_13.0.r13.0/compiler.36424714_0"
        /*0030*/ 	.string	"-arch sm_100 -m 64 "



//--------------------- .note.nv.cuinfo           --------------------------
	.section	.note.nv.cuinfo,"",@"SHT_NOTE"
	.sectionflags	@"SHF_NOTE_NV_CUINFO"
        /*0018*/ 	.short	0x0002
        /*001a*/ 	.short	0x0064
        /*001c*/ 	.short	0x0082
	.zero		2


//--------------------- .nv.info                  --------------------------
	.section	.nv.info,"",@"SHT_CUDA_INFO"
	.align	4


	//----- nvinfo : EIATTR_REGCOUNT
	.align		4
        /*0000*/ 	.byte	0x04, 0x2f
        /*0002*/ 	.short	(.L_1 - .L_0)
	.align		4
.L_0:
        /*0004*/ 	.word	index@(_Z15MatrixMulKernelPfS_S_i)
        /*0008*/ 	.word	0x0000001e


	//----- nvinfo : EIATTR_FRAME_SIZE
	.align		4
.L_1:
        /*000c*/ 	.byte	0x04, 0x11
        /*000e*/ 	.short	(.L_3 - .L_2)
	.align		4
.L_2:
        /*0010*/ 	.word	index@(_Z15MatrixMulKernelPfS_S_i)
        /*0014*/ 	.word	0x00000000


	//----- nvinfo : EIATTR_MIN_STACK_SIZE
	.align		4
.L_3:
        /*0018*/ 	.byte	0x04, 0x12
        /*001a*/ 	.short	(.L_5 - .L_4)
	.align		4
.L_4:
        /*001c*/ 	.word	index@(_Z15MatrixMulKernelPfS_S_i)
        /*0020*/ 	.word	0x00000000
.L_5:


//--------------------- .nv.compat                --------------------------
	.section	.nv.compat,"",@"SHT_CUDA_COMPAT_INFO"
	.align	4
        /*0000*/ 	.byte	0x02, 0x09, 0x00, 0x00, 0x02, 0x02, 0x01, 0x00, 0x02, 0x05, 0x05, 0x00, 0x03, 0x07, 0x01, 0x01
        /*0010*/ 	.byte	0x02, 0x03, 0x00, 0x00, 0x02, 0x06, 0x01, 0x00, 0x04, 0x0b, 0x08, 0x00, 0x09, 0x00, 0x00, 0x00
        /*0020*/ 	.byte	0x00, 0x00, 0x00, 0x00


//--------------------- .nv.info._Z15MatrixMulKernelPfS_S_i --------------------------
	.section	.nv.info._Z15MatrixMulKernelPfS_S_i,"",@"SHT_CUDA_INFO"
	.sectionflags	@""
	.align	4


	//----- nvinfo : EIATTR_CUDA_API_VERSION
	.align		4
        /*0000*/ 	.byte	0x04, 0x37
        /*0002*/ 	.short	(.L_7 - .L_6)
.L_6:
        /*0004*/ 	.word	0x00000082


	//----- nvinfo : EIATTR_KPARAM_INFO
	.align		4
.L_7:
        /*0008*/ 	.byte	0x04, 0x17
        /*000a*/ 	.short	(.L_9 - .L_8)
.L_8:
        /*000c*/ 	.word	0x00000000
        /*0010*/ 	.short	0x0003
        /*0012*/ 	.short	0x0018
        /*0014*/ 	.byte	0x00, 0xf0, 0x11, 0x00


	//----- nvinfo : EIATTR_KPARAM_INFO
	.align		4
.L_9:
        /*0018*/ 	.byte	0x04, 0x17
        /*001a*/ 	.short	(.L_11 - .L_10)
.L_10:
        /*001c*/ 	.word	0x00000000
        /*0020*/ 	.short	0x0002
        /*0022*/ 	.short	0x0010
        /*0024*/ 	.byte	0x00, 0xf5, 0x21, 0x00


	//----- nvinfo : EIATTR_KPARAM_INFO
	.align		4
.L_11:
        /*0028*/ 	.byte	0x04, 0x17
        /*002a*/ 	.short	(.L_13 - .L_12)
.L_12:
        /*002c*/ 	.word	0x00000000
        /*0030*/ 	.short	0x0001
        /*0032*/ 	.short	0x0008
        /*0034*/ 	.byte	0x00, 0xf5, 0x21, 0x00


	//----- nvinfo : EIATTR_KPARAM_INFO
	.align		4
.L_13:
        /*0038*/ 	.byte	0x04, 0x17
        /*003a*/ 	.short	(.L_15 - .L_14)
.L_14:
        /*003c*/ 	.word	0x00000000
        /*0040*/ 	.short	0x0000
        /*0042*/ 	.short	0x0000
        /*0044*/ 	.byte	0x00, 0xf5, 0x21, 0x00


	//----- nvinfo : EIATTR_SPARSE_MMA_MASK
	.align		4
.L_15:
        /*0048*/ 	.byte	0x03, 0x50
        /*004a*/ 	.short	0x0000


	//----- nvinfo : EIATTR_MAXREG_COUNT
	.align		4
        /*004c*/ 	.byte	0x03, 0x1b
        /*004e*/ 	.short	0x00ff


	//----- nvinfo : EIATTR_MERCURY_ISA_VERSION
	.align		4
        /*0050*/ 	.byte	0x03, 0x5f
        /*0052*/ 	.short	0x0101


	//----- nvinfo : EIATTR_VRC_CTA_INIT_COUNT
	.align		4
        /*0054*/ 	.byte	0x02, 0x4a
	.zero		1
	.zero		1


	//----- nvinfo : EIATTR_EXIT_INSTR_OFFSETS
	.align		4
        /*0058*/ 	.byte	0x04, 0x1c
        /*005a*/ 	.short	(.L_17 - .L_16)


	//   ....[0]....
.L_16:
        /*005c*/ 	.word	0x000000c0


	//   ....[1]....
        /*0060*/ 	.word	0x00000aa0


	//----- nvinfo : EIATTR_CBANK_PARAM_SIZE
	.align		4
.L_17:
        /*0064*/ 	.byte	0x03, 0x19
        /*0066*/ 	.short	0x001c


	//----- nvinfo : EIATTR_PARAM_CBANK
	.align		4
        /*0068*/ 	.byte	0x04, 0x0a
        /*006a*/ 	.short	(.L_19 - .L_18)
	.align		4
.L_18:
        /*006c*/ 	.word	index@(.nv.constant0._Z15MatrixMulKernelPfS_S_i)
        /*0070*/ 	.short	0x0380
        /*0072*/ 	.short	0x001c


	//----- nvinfo : EIATTR_SW_WAR
	.align		4
.L_19:
        /*0074*/ 	.byte	0x04, 0x36
        /*0076*/ 	.short	(.L_21 - .L_20)
.L_20:
        /*0078*/ 	.word	0x00000008
.L_21:


//--------------------- .nv.callgraph             --------------------------
	.section	.nv.callgraph,"",@"SHT_CUDA_CALLGRAPH"
	.align	4
	.sectionentsize	8
	.align		4
        /*0000*/ 	.word	0x00000000
	.align		4
        /*0004*/ 	.word	0xffffffff
	.align		4
        /*0008*/ 	.word	0x00000000
	.align		4
        /*000c*/ 	.word	0xfffffffe
	.align		4
        /*0010*/ 	.word	0x00000000
	.align		4
        /*0014*/ 	.word	0xfffffffd
	.align		4
        /*0018*/ 	.word	0x00000000
	.align		4
        /*001c*/ 	.word	0xfffffffc


//--------------------- .text._Z15MatrixMulKernelPfS_S_i --------------------------
	.section	.text._Z15MatrixMulKernelPfS_S_i,"ax",@progbits
	.align	128
        .global         _Z15MatrixMulKernelPfS_S_i
        .type           _Z15MatrixMulKernelPfS_S_i,@function
        .size           _Z15MatrixMulKernelPfS_S_i,(.L_x_5 - _Z15MatrixMulKernelPfS_S_i)
        .other          _Z15MatrixMulKernelPfS_S_i,@"STO_CUDA_ENTRY STV_DEFAULT"
_Z15MatrixMulKernelPfS_S_i:
.text._Z15MatrixMulKernelPfS_S_i:
[----:B------:R-:W-:Y:S01]  /*0000*/  LDC R1, c[0x0][0x37c] ;  /* 0x0000df00ff017b82 */ /* 0x000fe20000000800 */
[----:B------:R-:W0:Y:S07]  /*0010*/  S2R R0, SR_TID.Y ;  /* 0x0000000000007919 */ /* 0x000e2e0000002200 */
[----:B------:R-:W0:Y:S01]  /*0020*/  S2UR UR4, SR_CTAID.Y ;  /* 0x00000000000479c3 */ /* 0x000e220000002600 */
[----:B------:R-:W1:Y:S01]  /*0030*/  LDCU UR20, c[0x0][0x398] ;  /* 0x00007300ff1477ac */ /* 0x000e620008000800 */
[----:B------:R-:W2:Y:S06]  /*0040*/  S2R R3, SR_TID.X ;  /* 0x0000000000037919 */ /* 0x000eac0000002100 */
[----:B------:R-:W0:Y:S08]  /*0050*/  LDC R13, c[0x0][0x364] ;  /* 0x0000d900ff0d7b82 */ /* 0x000e300000000800 */
[----:B------:R-:W2:Y:S08]  /*0060*/  S2UR UR5, SR_CTAID.X ;  /* 0x00000000000579c3 */ /* 0x000eb00000002500 */
[----:B------:R-:W2:Y:S01]  /*0070*/  LDC R2, c[0x0][0x360] ;  /* 0x0000d800ff027b82 */ /* 0x000ea20000000800 */
[----:B0-----:R-:W-:-:S02]  /*0080*/  IMAD R13, R13, UR4, R0 ;  /* 0x000000040d0d7c24 */ /* 0x001fc4000f8e0200 */
[----:B--2---:R-:W-:-:S05]  /*0090*/  IMAD R0, R2, UR5, R3 ;  /* 0x0000000502007c24 */ /* 0x004fca000f8e0203 */
[----:B------:R-:W-:-:S04]  /*00a0*/  VIMNMX R2, PT, PT, R13, R0, !PT ;  /* 0x000000000d027248 */ /* 0x000fc80007fe0100 */
[----:B-1----:R-:W-:-:S13]  /*00b0*/  ISETP.GE.AND P0, PT, R2, UR20, PT ;  /* 0x0000001402007c0c */ /* 0x002fda000bf06270 */
[----:B------:R-:W-:Y:S05]  /*00c0*/  @P0 EXIT ;  /* 0x000000000000094d */ /* 0x000fea0003800000 */
[----:B------:R-:W-:Y:S01]  /*00d0*/  UISETP.GE.U32.AND UP0, UPT, UR20, 0x8, UPT ;  /* 0x000000081400788c */ /* 0x000fe2000bf06070 */
[----:B------:R-:W-:Y:S02]  /*00e0*/  HFMA2 R12, -RZ, RZ, 0, 0 ;  /* 0x00000000ff0c7431 */ /* 0x000fe400000001ff */
[----:B------:R-:W-:Y:S01]  /*00f0*/  IMAD R13, R13, UR20, RZ ;  /* 0x000000140d0d7c24 */ /* 0x000fe2000f8e02ff */
[----:B------:R-:W-:Y:S01]  /*0100*/  UMOV UR4, URZ ;  /* 0x000000ff00047c82 */ /* 0x000fe20008000000 */
[----:B------:R-:W0:Y:S04]  /*0110*/  LDCU.64 UR18, c[0x0][0x358] ;  /* 0x00006b00ff1277ac */ /* 0x000e280008000a00 */
[----:B------:R-:W-:Y:S05]  /*0120*/  BRA.U !UP0, `(.L_x_0) ;  /* 0x0000000508007547 */ /* 0x000fea000b800000 */
[----:B------:R-:W1:Y:S01]  /*0130*/  LDC.64 R2, c[0x0][0x388] ;  /* 0x0000e200ff027b82 */ /* 0x000e620000000a00 */
[----:B------:R-:W2:Y:S01]  /*0140*/  LDCU.64 UR22, c[0x0][0x390] ;  /* 0x00007200ff1677ac */ /* 0x000ea20008000a00 */
[----:B------:R-:W-:Y:S02]  /*0150*/  MOV R12, RZ ;  /* 0x000000ff000c7202 */ /* 0x000fe40000000f00 */
[----:B------:R-:W-:Y:S01]  /*0160*/  MOV R14, R0 ;  /* 0x00000000000e7202 */ /* 0x000fe20000000f00 */
[----:B------:R-:W-:-:S04]  /*0170*/  ULOP3.LUT UR4, UR20, 0x7ffffff8, URZ, 0xc0, !UPT ;  /* 0x7ffffff814047892 */ /* 0x000fc8000f8ec0ff */
[----:B------:R-:W-:Y:S02]  /*0180*/  UIADD3 UR5, UPT, UPT, -UR4, URZ, URZ ;  /* 0x000000ff04057290 */ /* 0x000fe4000fffe1ff */
[----:B--2---:R-:W-:Y:S02]  /*0190*/  UIMAD.WIDE UR6, UR20, 0x8, UR22 ;  /* 0x00000008140678a5 */ /* 0x004fe4000f8e0216 */
[----:B------:R-:W-:Y:S02]  /*01a0*/  UIMAD.WIDE UR8, UR20, 0xc, UR22 ;  /* 0x0000000c140878a5 */ /* 0x000fe4000f8e0216 */
[----:B------:R-:W-:Y:S01]  /*01b0*/  UIMAD.WIDE UR10, UR20, 0x10, UR22 ;  /* 0x00000010140a78a5 */ /* 0x000fe2000f8e0216 */
[----:B-1----:R-:W-:Y:S01]  /*01c0*/  IMAD.WIDE.U32 R2, R13, 0x4, R2 ;  /* 0x000000040d027825 */ /* 0x002fe200078e0002 */
[----:B------:R-:W-:Y:S02]  /*01d0*/  UIMAD.WIDE UR12, UR20, 0x14, UR22 ;  /* 0x00000014140c78a5 */ /* 0x000fe4000f8e0216 */
[----:B------:R-:W-:Y:S01]  /*01e0*/  UIMAD.WIDE UR14, UR20, 0x18, UR22 ;  /* 0x00000018140e78a5 */ /* 0x000fe2000f8e0216 */
[----:B------:R-:W-:Y:S01]  /*01f0*/  IADD3 R2, P0, PT, R2, 0x10, RZ ;  /* 0x0000001002027810 */ /* 0x000fe20007f1e0ff */
[----:B------:R-:W-:-:S03]  /*0200*/  UIMAD.WIDE UR16, UR20, 0x1c, UR22 ;  /* 0x0000001c141078a5 */ /* 0x000fc6000f8e0216 */
[----:B------:R-:W-:-:S09]  /*0210*/  IADD3.X R3, PT, PT, RZ, R3, RZ, P0, !PT ;  /* 0x00000003ff037210 */ /* 0x000fd200007fe4ff */
.L_x_1:
[----:B------:R-:W-:Y:S01]  /*0220*/  UIMAD.WIDE UR24, UR20, 0x4, UR22 ;  /* 0x00000004141878a5 */ /* 0x000fe2000f8e0216 */
[----:B------:R-:W-:Y:S01]  /*0230*/  MOV R23, 0x4 ;  /* 0x0000000400177802 */ /* 0x000fe20000000f00 */
[----:B------:R-:W-:Y:S01]  /*0240*/  HFMA2 R25, -RZ, RZ, 0, 2.384185791015625e-07 ;  /* 0x00000004ff197431 */ /* 0x000fe200000001ff */
[----:B0-----:R-:W2:Y:S03]  /*0250*/  LDG.E R21, desc[UR18][R2.64+-0x10] ;  /* 0xfffff01202157981 */ /* 0x001ea6000c1e1900 */
[----:B------:R-:W-:Y:S01]  /*0260*/  IMAD.WIDE R22, R14, R23, UR22 ;  /* 0x000000160e167e25 */ /* 0x000fe2000f8e0217 */
[----:B------:R-:W-:Y:S01]  /*0270*/  MOV R8, UR24 ;  /* 0x0000001800087c02 */ /* 0x000fe20008000f00 */
[----:B------:R-:W3:Y:S01]  /*0280*/  LDG.E R19, desc[UR18][R2.64+-0xc] ;  /* 0xfffff41202137981 */ /* 0x000ee2000c1e1900 */
[----:B------:R-:W-:-:S03]  /*0290*/  MOV R9, UR25 ;  /* 0x0000001900097c02 */ /* 0x000fc60008000f00 */
[----:B------:R-:W2:Y:S01]  /*02a0*/  LDG.E R22, desc[UR18][R22.64] ;  /* 0x0000001216167981 */ /* 0x000ea2000c1e1900 */
[----:B------:R-:W-:Y:S02]  /*02b0*/  IMAD.MOV.U32 R11, RZ, RZ, 0x4 ;  /* 0x00000004ff0b7424 */ /* 0x000fe400078e00ff */
[----:B------:R-:W-:-:S04]  /*02c0*/  IMAD.WIDE R8, R14, 0x4, R8 ;  /* 0x000000040e087825 */ /* 0x000fc800078e0208 */
[----:B------:R-:W-:Y:S01]  /*02d0*/  HFMA2 R7, -RZ, RZ, 0, 2.384185791015625e-07 ;  /* 0x00000004ff077431 */ /* 0x000fe200000001ff */
[----:B------:R-:W-:Y:S01]  /*02e0*/  MOV R5, 0x4 ;  /* 0x0000000400057802 */ /* 0x000fe20000000f00 */
[----:B------:R-:W4:Y:S01]  /*02f0*/  LDG.E R17, desc[UR18][R2.64+-0x8] ;  /* 0xfffff81202117981 */ /* 0x000f22000c1e1900 */
[----:B------:R-:W-:-:S03]  /*0300*/  IMAD.WIDE R24, R14, R25, UR6 ;  /* 0x000000060e187e25 */ /* 0x000fc6000f8e0219 */
[----:B------:R0:W3:Y:S01]  /*0310*/  LDG.E R20, desc[UR18][R8.64] ;  /* 0x0000001208147981 */ /* 0x0000e2000c1e1900 */
[----:B------:R-:W-:-:S03]  /*0320*/  IMAD.WIDE R10, R14, R11, UR8 ;  /* 0x000000080e0a7e25 */ /* 0x000fc6000f8e020b */
[----:B------:R-:W4:Y:S01]  /*0330*/  LDG.E R18, desc[UR18][R24.64] ;  /* 0x0000001218127981 */ /* 0x000f22000c1e1900 */
[----:B------:R-:W-:-:S04]  /*0340*/  IMAD.WIDE R4, R14, R5, UR10 ;  /* 0x0000000a0e047e25 */ /* 0x000fc8000f8e0205 */
[----:B------:R-:W-:Y:S01]  /*0350*/  HFMA2 R27, -RZ, RZ, 0, 2.384185791015625e-07 ;  /* 0x00000004ff1b7431 */ /* 0x000fe200000001ff */
[----:B------:R1:W5:Y:S01]  /*0360*/  LDG.E R16, desc[UR18][R10.64] ;  /* 0x000000120a107981 */ /* 0x000362000c1e1900 */
[C---:B------:R-:W-:Y:S01]  /*0370*/  IMAD.WIDE R6, R14.reuse, R7, UR12 ;  /* 0x0000000c0e067e25 */ /* 0x040fe2000f8e0207 */
[----:B0-----:R-:W-:Y:S02]  /*0380*/  MOV R9, 0x4 ;  /* 0x0000000400097802 */ /* 0x001fe40000000f00 */
[----:B------:R-:W5:Y:S04]  /*0390*/  LDG.E R15, desc[UR18][R2.64+-0x4] ;  /* 0xfffffc12020f7981 */ /* 0x000f68000c1e1900 */
[----:B------:R0:W5:Y:S01]  /*03a0*/  LDG.E R4, desc[UR18][R4.64] ;  /* 0x0000001204047981 */ /* 0x000162000c1e1900 */
[----:B------:R-:W-:-:S03]  /*03b0*/  IMAD.WIDE R8, R14, R9, UR14 ;  /* 0x0000000e0e087e25 */ /* 0x000fc6000f8e0209 */
[----:B------:R-:W5:Y:S01]  /*03c0*/  LDG.E R23, desc[UR18][R2.64] ;  /* 0x0000001202177981 */ /* 0x000f62000c1e1900 */
[----:B-1----:R-:W-:-:S03]  /*03d0*/  IMAD.WIDE R10, R14, R27, UR16 ;  /* 0x000000100e0a7e25 */ /* 0x002fc6000f8e021b */
[----:B------:R-:W5:Y:S04]  /*03e0*/  LDG.E R7, desc[UR18][R6.64] ;  /* 0x0000001206077981 */ /* 0x000f68000c1e1900 */
[----:B------:R-:W5:Y:S04]  /*03f0*/  LDG.E R24, desc[UR18][R2.64+0x4] ;  /* 0x0000041202187981 */ /* 0x000f68000c1e1900 */
[----:B------:R-:W5:Y:S04]  /*0400*/  LDG.E R8, desc[UR18][R8.64] ;  /* 0x0000001208087981 */ /* 0x000f68000c1e1900 */
[----:B------:R-:W5:Y:S04]  /*0410*/  LDG.E R25, desc[UR18][R2.64+0x8] ;  /* 0x0000081202197981 */ /* 0x000f68000c1e1900 */
[----:B------:R-:W5:Y:S04]  /*0420*/  LDG.E R10, desc[UR18][R10.64] ;  /* 0x000000120a0a7981 */ /* 0x000f68000c1e1900 */
[----:B------:R1:W5:Y:S01]  /*0430*/  LDG.E R27, desc[UR18][R2.64+0xc] ;  /* 0x00000c12021b7981 */ /* 0x000362000c1e1900 */
[----:B------:R-:W-:-:S04]  /*0440*/  UIADD3 UR5, UPT, UPT, UR5, 0x8, URZ ;  /* 0x0000000805057890 */ /* 0x000fc8000fffe0ff */
[----:B------:R-:W-:Y:S01]  /*0450*/  UISETP.NE.AND UP0, UPT, UR5, URZ, UPT ;  /* 0x000000ff0500728c */ /* 0x000fe2000bf05270 */
[----:B0-----:R-:W-:Y:S02]  /*0460*/  MOV R5, UR20 ;  /* 0x0000001400057c02 */ /* 0x001fe40008000f00 */
[----:B-1----:R-:W-:-:S03]  /*0470*/  IADD3 R2, P0, PT, R2, 0x20, RZ ;  /* 0x0000002002027810 */ /* 0x002fc60007f1e0ff */
[----:B------:R-:W-:Y:S01]  /*0480*/  IMAD R14, R5, 0x8, R14 ;  /* 0x00000008050e7824 */ /* 0x000fe200078e020e */
[----:B------:R-:W-:Y:S01]  /*0490*/  IADD3.X R3, PT, PT, RZ, R3, RZ, P0, !PT ;  /* 0x00000003ff037210 */ /* 0x000fe200007fe4ff */
[----:B--2---:R-:W-:-:S04]  /*04a0*/  FFMA R22, R21, R22, R12 ;  /* 0x0000001615167223 */ /* 0x004fc8000000000c */
[----:B---3--:R-:W-:-:S04]  /*04b0*/  FFMA R20, R19, R20, R22 ;  /* 0x0000001413147223 */ /* 0x008fc80000000016 */
[----:B----4-:R-:W-:-:S04]  /*04c0*/  FFMA R18, R17, R18, R20 ;  /* 0x0000001211127223 */ /* 0x010fc80000000014 */
[----:B-----5:R-:W-:-:S04]  /*04d0*/  FFMA R16, R15, R16, R18 ;  /* 0x000000100f107223 */ /* 0x020fc80000000012 */
[----:B------:R-:W-:-:S04]  /*04e0*/  FFMA R23, R23, R4, R16 ;  /* 0x0000000417177223 */ /* 0x000fc80000000010 */
[----:B------:R-:W-:-:S04]  /*04f0*/  FFMA R24, R24, R7, R23 ;  /* 0x0000000718187223 */ /* 0x000fc80000000017 */
[----:B------:R-:W-:-:S04]  /*0500*/  FFMA R8, R25, R8, R24 ;  /* 0x0000000819087223 */ /* 0x000fc80000000018 */
[----:B------:R-:W-:Y:S01]  /*0510*/  FFMA R12, R27, R10, R8 ;  /* 0x0000000a1b0c7223 */ /* 0x000fe20000000008 */
[----:B------:R-:W-:Y:S06]  /*0520*/  BRA.U UP0, `(.L_x_1) ;  /* 0xfffffffd003c7547 */ /* 0x000fec000b83ffff */
.L_x_0:
[----:B------:R-:W-:-:S04]  /*0530*/  ULOP3.LUT UR6, UR20, 0x7, URZ, 0xc0, !UPT ;  /* 0x0000000714067892 */ /* 0x000fc8000f8ec0ff */
[----:B------:R-:W-:-:S09]  /*0540*/  UISETP.NE.AND UP0, UPT, UR6, URZ, UPT ;  /* 0x000000ff0600728c */ /* 0x000fd2000bf05270 */
[----:B------:R-:W-:Y:S05]  /*0550*/  BRA.U !UP0, `(.L_x_2) ;  /* 0x0000000508407547 */ /* 0x000fea000b800000 */
[----:B------:R-:W-:Y:S02]  /*0560*/  UISETP.GE.U32.AND UP0, UPT, UR6, 0x4, UPT ;  /* 0x000000040600788c */ /* 0x000fe4000bf06070 */
[----:B------:R-:W-:-:S04]  /*0570*/  ULOP3.LUT UR5, UR20, 0x3, URZ, 0xc0, !UPT ;  /* 0x0000000314057892 */ /* 0x000fc8000f8ec0ff */
[----:B------:R-:W-:-:S03]  /*0580*/  UISETP.NE.AND UP1, UPT, UR5, URZ, UPT ;  /* 0x000000ff0500728c */ /* 0x000fc6000bf25270 */
[----:B------:R-:W-:Y:S08]  /*0590*/  BRA.U !UP0, `(.L_x_3) ;  /* 0x00000001087c7547 */ /* 0x000ff0000b800000 */
[----:B------:R-:W1:Y:S01]  /*05a0*/  LDC.64 R6, c[0x0][0x390] ;  /* 0x0000e400ff067b82 */ /* 0x000e620000000a00 */
[----:B------:R-:W2:Y:S01]  /*05b0*/  LDCU.64 UR6, c[0x0][0x388] ;  /* 0x00007100ff0677ac */ /* 0x000ea20008000a00 */
[----:B------:R-:W-:Y:S02]  /*05c0*/  MOV R9, UR4 ;  /* 0x0000000400097c02 */ /* 0x000fe40008000f00 */
[C---:B------:R-:W-:Y:S02]  /*05d0*/  IADD3 R3, PT, PT, R13.reuse, UR4, RZ ;  /* 0x000000040d037c10 */ /* 0x040fe4000fffe0ff */
[----:B------:R-:W-:Y:S01]  /*05e0*/  IADD3 R10, P0, PT, R13, UR4, RZ ;  /* 0x000000040d0a7c10 */ /* 0x000fe2000ff1e0ff */
[----:B------:R-:W-:Y:S01]  /*05f0*/  IMAD R9, R9, UR20, R0 ;  /* 0x0000001409097c24 */ /* 0x000fe2000f8e0200 */
[----:B------:R-:W3:Y:S01]  /*0600*/  LDC.64 R4, c[0x0][0x388] ;  /* 0x0000e200ff047b82 */ /* 0x000ee20000000a00 */
[----:B------:R-:W-:Y:S02]  /*0610*/  MOV R11, UR20 ;  /* 0x00000014000b7c02 */ /* 0x000fe40008000f00 */
[----:B------:R-:W-:Y:S01]  /*0620*/  MOV R15, UR20 ;  /* 0x00000014000f7c02 */ /* 0x000fe20008000f00 */
[----:B-1----:R-:W-:Y:S01]  /*0630*/  IMAD.WIDE R6, R9, 0x4, R6 ;  /* 0x0000000409067825 */ /* 0x002fe200078e0206 */
[----:B------:R-:W-:-:S05]  /*0640*/  MOV R9, UR20 ;  /* 0x0000001400097c02 */ /* 0x000fca0008000f00 */
[----:B------:R-:W-:Y:S02]  /*0650*/  IMAD.WIDE R8, R9, 0x4, R6 ;  /* 0x0000000409087825 */ /* 0x000fe400078e0206 */
[----:B0-----:R-:W4:Y:S02]  /*0660*/  LDG.E R6, desc[UR18][R6.64] ;  /* 0x0000001206067981 */ /* 0x001f24000c1e1900 */
[----:B---3--:R-:W-:Y:S01]  /*0670*/  IMAD.WIDE.U32 R4, R3, 0x4, R4 ;  /* 0x0000000403047825 */ /* 0x008fe200078e0004 */
[----:B------:R-:W-:Y:S01]  /*0680*/  IADD3.X R3, PT, PT, RZ, RZ, RZ, P0, !PT ;  /* 0x000000ffff037210 */ /* 0x000fe200007fe4ff */
[----:B------:R-:W3:Y:S01]  /*0690*/  LDG.E R17, desc[UR18][R8.64] ;  /* 0x0000001208117981 */ /* 0x000ee2000c1e1900 */
[----:B--2---:R-:W-:-:S03]  /*06a0*/  LEA R2, P0, R10, UR6, 0x2 ;  /* 0x000000060a027c11 */ /* 0x004fc6000f8010ff */
[----:B------:R-:W4:Y:S01]  /*06b0*/  LDG.E R5, desc[UR18][R4.64] ;  /* 0x0000001204057981 */ /* 0x000f22000c1e1900 */
[----:B------:R-:W-:Y:S01]  /*06c0*/  LEA.HI.X R3, R10, UR7, R3, 0x2, P0 ;  /* 0x000000070a037c11 */ /* 0x000fe200080f1403 */
[----:B------:R-:W-:-:S04]  /*06d0*/  IMAD.WIDE R10, R11, 0x4, R8 ;  /* 0x000000040b0a7825 */ /* 0x000fc800078e0208 */
[----:B------:R-:W3:Y:S01]  /*06e0*/  LDG.E R16, desc[UR18][R2.64+0x4] ;  /* 0x0000041202107981 */ /* 0x000ee2000c1e1900 */
[----:B------:R-:W-:-:S03]  /*06f0*/  IMAD.WIDE R14, R15, 0x4, R10 ;  /* 0x000000040f0e7825 */ /* 0x000fc600078e020a */
[----:B------:R-:W2:Y:S04]  /*0700*/  LDG.E R19, desc[UR18][R10.64] ;  /* 0x000000120a137981 */ /* 0x000ea8000c1e1900 */
[----:B------:R-:W2:Y:S04]  /*0710*/  LDG.E R18, desc[UR18][R2.64+0x8] ;  /* 0x0000081202127981 */ /* 0x000ea8000c1e1900 */
[----:B------:R-:W5:Y:S04]  /*0720*/  LDG.E R20, desc[UR18][R2.64+0xc] ;  /* 0x00000c1202147981 */ /* 0x000f68000c1e1900 */
[----:B------:R-:W5:Y:S01]  /*0730*/  LDG.E R14, desc[UR18][R14.64] ;  /* 0x000000120e0e7981 */ /* 0x000f62000c1e1900 */
[----:B------:R-:W-:Y:S01]  /*0740*/  UIADD3 UR4, UPT, UPT, UR4, 0x4, URZ ;  /* 0x0000000404047890 */ /* 0x000fe2000fffe0ff */
[----:B----4-:R-:W-:-:S04]  /*0750*/  FFMA R5, R5, R6, R12 ;  /* 0x0000000605057223 */ /* 0x010fc8000000000c */
[----:B---3--:R-:W-:-:S04]  /*0760*/  FFMA R5, R16, R17, R5 ;  /* 0x0000001110057223 */ /* 0x008fc80000000005 */
[----:B--2---:R-:W-:-:S04]  /*0770*/  FFMA R5, R18, R19, R5 ;  /* 0x0000001312057223 */ /* 0x004fc80000000005 */
[----:B-----5:R-:W-:-:S07]  /*0780*/  FFMA R12, R20, R14, R5 ;  /* 0x0000000e140c7223 */ /* 0x020fce0000000005 */
.L_x_3:
[----:B------:R-:W-:Y:S05]  /*0790*/  BRA.U !UP1, `(.L_x_2) ;  /* 0x0000000109b07547 */ /* 0x000fea000b800000 */
[----:B------:R-:W-:Y:S01]  /*07a0*/  UISETP.NE.AND UP0, UPT, UR5, 0x1, UPT ;  /* 0x000000010500788c */ /* 0x000fe2000bf05270 */
[----:B------:R-:W-:Y:S01]  /*07b0*/  MOV R7, UR4 ;  /* 0x0000000400077c02 */ /* 0x000fe20008000f00 */
[----:B------:R-:W-:Y:S02]  /*07c0*/  ULOP3.LUT UR5, UR20, 0x1, URZ, 0xc0, !UPT ;  /* 0x0000000114057892 */ /* 0x000fe4000f8ec0ff */
[----:B------:R-:W-:Y:S02]  /*07d0*/  IMAD.U32 R15, RZ, RZ, UR20 ;  /* 0x00000014ff0f7e24 */ /* 0x000fe4000f8e00ff */
[----:B------:R-:W-:Y:S01]  /*07e0*/  UISETP.NE.U32.AND UP1, UPT, UR5, 0x1, UPT ;  /* 0x000000010500788c */ /* 0x000fe2000bf25070 */
[----:B------:R-:W-:-:S04]  /*07f0*/  PLOP3.LUT P1, PT, PT, PT, UP0, 0x80, 0x8 ;  /* 0x000000000008781c */ /* 0x000fc80003f2f008 */
[----:B------:R-:W1:Y:S01]  /*0800*/  @UP0 LDCU.64 UR6, c[0x0][0x388] ;  /* 0x00007100ff0607ac */ /* 0x000e620008000a00 */
[----:B------:R-:W-:Y:S01]  /*0810*/  PLOP3.LUT P0, PT, PT, PT, UP1, 0x80, 0x8 ;  /* 0x000000000008781c */ /* 0x000fe20003f0f018 */
[----:B------:R-:W2:Y:S01]  /*0820*/  @UP0 LDCU.64 UR8, c[0x0][0x390] ;  /* 0x00007200ff0807ac */ /* 0x000ea20008000a00 */
[----:B------:R-:W3:Y:S06]  /*0830*/  @UP0 LDCU.64 UR10, c[0x0][0x388] ;  /* 0x00007100ff0a07ac */ /* 0x000eec0008000a00 */
[C---:B------:R-:W-:Y:S01]  /*0840*/  @P1 VIADD R3, R13.reuse, UR4 ;  /* 0x000000040d031c36 */ /* 0x040fe20008000000 */
[----:B------:R-:W-:Y:S01]  /*0850*/  @P1 IADD3 R6, P2, PT, R13, UR4, RZ ;  /* 0x000000040d061c10 */ /* 0x000fe2000ff5e0ff */
[----:B------:R-:W4:Y:S01]  /*0860*/  @!UP1 LDCU.64 UR12, c[0x0][0x388] ;  /* 0x00007100ff0c97ac */ /* 0x000f220008000a00 */
[----:B------:R-:W-:Y:S01]  /*0870*/  @UP0 UIADD3 UR4, UPT, UPT, UR4, 0x2, URZ ;  /* 0x0000000204040890 */ /* 0x000fe2000fffe0ff */
[----:B-1----:R-:W-:-:S02]  /*0880*/  MOV R10, UR6 ;  /* 0x00000006000a7c02 */ /* 0x002fc40008000f00 */
[----:B------:R-:W-:Y:S01]  /*0890*/  MOV R11, UR7 ;  /* 0x00000007000b7c02 */ /* 0x000fe20008000f00 */
[----:B------:R-:W1:Y:S01]  /*08a0*/  @!UP1 LDCU.64 UR6, c[0x0][0x390] ;  /* 0x00007200ff0697ac */ /* 0x000e620008000a00 */
[----:B--2---:R-:W-:Y:S02]  /*08b0*/  MOV R4, UR8 ;  /* 0x0000000800047c02 */ /* 0x004fe40008000f00 */
[----:B------:R-:W-:Y:S01]  /*08c0*/  MOV R5, UR9 ;  /* 0x0000000900057c02 */ /* 0x000fe20008000f00 */
[----:B------:R-:W-:-:S04]  /*08d0*/  @P1 IMAD.WIDE.U32 R10, R3, 0x4, R10 ;  /* 0x00000004030a1825 */ /* 0x000fc800078e000a */
[----:B------:R-:W-:Y:S01]  /*08e0*/  @P1 IMAD R3, R7, UR20, R0 ;  /* 0x0000001407031c24 */ /* 0x000fe2000f8e0200 */
[----:B------:R-:W-:Y:S01]  /*08f0*/  @P1 IADD3.X R7, PT, PT, RZ, RZ, RZ, P2, !PT ;  /* 0x000000ffff071210 */ /* 0x000fe200017fe4ff */
[----:B0-----:R-:W2:Y:S01]  /*0900*/  @P1 LDG.E R11, desc[UR18][R10.64] ;  /* 0x000000120a0b1981 */ /* 0x001ea2000c1e1900 */
[C---:B---3--:R-:W-:Y:S01]  /*0910*/  @P1 LEA R2, P2, R6.reuse, UR10, 0x2 ;  /* 0x0000000a06021c11 */ /* 0x048fe2000f8410ff */
[----:B------:R-:W-:Y:S01]  /*0920*/  @P1 IMAD.WIDE R4, R3, 0x4, R4 ;  /* 0x0000000403041825 */ /* 0x000fe200078e0204 */
[----:B------:R-:W-:Y:S02]  /*0930*/  MOV R19, UR4 ;  /* 0x0000000400137c02 */ /* 0x000fe40008000f00 */
[----:B------:R-:W-:Y:S02]  /*0940*/  @P1 LEA.HI.X R3, R6, UR11, R7, 0x2, P2 ;  /* 0x0000000b06031c11 */ /* 0x000fe400090f1407 */
[----:B----4-:R-:W-:Y:S01]  /*0950*/  MOV R6, UR12 ;  /* 0x0000000c00067c02 */ /* 0x010fe20008000f00 */
[----:B------:R-:W-:Y:S01]  /*0960*/  @P1 IMAD.WIDE R14, R15, 0x4, R4 ;  /* 0x000000040f0e1825 */ /* 0x000fe200078e0204 */
[----:B------:R-:W-:Y:S01]  /*0970*/  MOV R7, UR13 ;  /* 0x0000000d00077c02 */ /* 0x000fe20008000f00 */
[----:B------:R-:W2:Y:S01]  /*0980*/  @P1 LDG.E R4, desc[UR18][R4.64] ;  /* 0x0000001204041981 */ /* 0x000ea2000c1e1900 */
[----:B------:R-:W-:Y:S01]  /*0990*/  @!P0 IADD3 R17, PT, PT, R13, UR4, RZ ;  /* 0x000000040d118c10 */ /* 0x000fe2000fffe0ff */
[----:B------:R-:W-:Y:S01]  /*09a0*/  @!P0 IMAD R19, R19, UR20, R0 ;  /* 0x0000001413138c24 */ /* 0x000fe2000f8e0200 */
[----:B-1----:R-:W-:Y:S01]  /*09b0*/  MOV R8, UR6 ;  /* 0x0000000600087c02 */ /* 0x002fe20008000f00 */
[----:B------:R-:W3:Y:S01]  /*09c0*/  @P1 LDG.E R14, desc[UR18][R14.64] ;  /* 0x000000120e0e1981 */ /* 0x000ee2000c1e1900 */
[----:B------:R-:W-:Y:S01]  /*09d0*/  MOV R9, UR7 ;  /* 0x0000000700097c02 */ /* 0x000fe20008000f00 */
[----:B------:R-:W-:-:S02]  /*09e0*/  @!P0 IMAD.WIDE.U32 R6, R17, 0x4, R6 ;  /* 0x0000000411068825 */ /* 0x000fc400078e0006 */
[----:B------:R-:W3:Y:S02]  /*09f0*/  @P1 LDG.E R2, desc[UR18][R2.64+0x4] ;  /* 0x0000041202021981 */ /* 0x000ee4000c1e1900 */
[----:B------:R-:W-:Y:S02]  /*0a00*/  @!P0 IMAD.WIDE R8, R19, 0x4, R8 ;  /* 0x0000000413088825 */ /* 0x000fe400078e0208 */
[----:B------:R-:W4:Y:S04]  /*0a10*/  @!P0 LDG.E R7, desc[UR18][R6.64] ;  /* 0x0000001206078981 */ /* 0x000f28000c1e1900 */
[----:B------:R-:W4:Y:S01]  /*0a20*/  @!P0 LDG.E R8, desc[UR18][R8.64] ;  /* 0x0000001208088981 */ /* 0x000f22000c1e1900 */
[----:B--2---:R-:W-:-:S04]  /*0a30*/  @P1 FFMA R11, R11, R4, R12 ;  /* 0x000000040b0b1223 */ /* 0x004fc8000000000c */
[----:B---3--:R-:W-:-:S04]  /*0a40*/  @P1 FFMA R12, R2, R14, R11 ;  /* 0x0000000e020c1223 */ /* 0x008fc8000000000b */
[----:B----4-:R-:W-:-:S07]  /*0a50*/  @!P0 FFMA R12, R7, R8, R12 ;  /* 0x00000008070c8223 */ /* 0x010fce000000000c */
.L_x_2:
[----:B------:R-:W1:Y:S01]  /*0a60*/  LDC.64 R2, c[0x0][0x380] ;  /* 0x0000e000ff027b82 */ /* 0x000e620000000a00 */
[----:B------:R-:W-:-:S05]  /*0a70*/  IADD3 R13, PT, PT, R0, R13, RZ ;  /* 0x0000000d000d7210 */ /* 0x000fca0007ffe0ff */
[----:B-1----:R-:W-:-:S05]  /*0a80*/  IMAD.WIDE R2, R13, 0x4, R2 ;  /* 0x000000040d027825 */ /* 0x002fca00078e0202 */
[----:B0-----:R-:W-:Y:S01]  /*0a90*/  STG.E desc[UR18][R2.64], R12 ;  /* 0x0000000c02007986 */ /* 0x001fe2000c101912 */
[----:B------:R-:W-:Y:S05]  /*0aa0*/  EXIT ;  /* 0x000000000000794d */ /* 0x000fea0003800000 */
.L_x_4:
[----:B------:R-:W-:-:S00]  /*0ab0*/  BRA `(.L_x_4) ;  /* 0xfffffffc00fc7947 */ /* 0x000fc0000383ffff */
[----:B------:R-:W-:-:S00]  /*0ac0*/  NOP ;  /* 0x0000000000007918 */ /* 0x000fc00000000000 */
        /* <DEDUP_REMOVED lines=11> */
.L_x_5:


//--------------------- .nv.shared.reserved.0     --------------------------
	.section	.nv.shared.reserved.0,"aw",@nobits
	.weak		__nv_reservedSMEM_offset_0_alias
	.size		__nv_reservedSMEM_offset_0_alias, 0, 64
	.other		__nv_reservedSMEM_offset_0_alias,@"STO_CUDA_RESERVED_SHARED STV_DEFAULT"
__nv_reservedSMEM_offset_0_alias:
	.zero		0
	.zero		64


//--------------------- .nv.constant0._Z15MatrixMulKernelPfS_S_i --------------------------
	.section	.nv.constant0._Z15MatrixMulKernelPfS_S_i,"a",@progbits
	.sectionflags	@""
	.align	4
.nv.constant0._Z15MatrixMulKernelPfS_S_i:
	.zero		924


//--------------------- SYMBOLS --------------------------

	.type		.nv.reservedSmem.offset0,@object
	.size		.nv.reservedSmem.offset0,0x4
